//
// Generated by NVIDIA NVVM Compiler
//
// Compiler Build ID: CL-36424714
// Cuda compilation tools, release 13.0, V13.0.88
// Based on NVVM 20.0.0
//

.version 9.0
.target sm_100
.address_size 64

	// .globl	_Z14ge_fill_kernelPffi

.visible .entry _Z14ge_fill_kernelPffi(
	.param .u64 .ptr .align 1 _Z14ge_fill_kernelPffi_param_0,
	.param .f32 _Z14ge_fill_kernelPffi_param_1,
	.param .u32 _Z14ge_fill_kernelPffi_param_2
)
{
	.reg .pred 	%p<2>;
	.reg .b32 	%r<6>;
	.reg .b32 	%f<2>;
	.reg .b64 	%rd<5>;

	ld.param.u64 	%rd1, [_Z14ge_fill_kernelPffi_param_0];
	ld.param.f32 	%f1, [_Z14ge_fill_kernelPffi_param_1];
	ld.param.u32 	%r2, [_Z14ge_fill_kernelPffi_param_2];
	mov.u32 	%r3, %ctaid.x;
	mov.u32 	%r4, %ntid.x;
	mov.u32 	%r5, %tid.x;
	mad.lo.s32 	%r1, %r3, %r4, %r5;
	setp.ge.s32 	%p1, %r1, %r2;
	@%p1 bra 	$L__BB0_2;
	cvta.to.global.u64 	%rd2, %rd1;
	mul.wide.s32 	%rd3, %r1, 4;
	add.s64 	%rd4, %rd2, %rd3;
	st.global.f32 	[%rd4], %f1;
$L__BB0_2:
	ret;

}


// ===== COMPILED SASS (sm_100) =====

	.target	sm_100

	.elftype	@"ET_EXEC"


//--------------------- .note.nv.tkinfo           --------------------------
	.section	.note.nv.tkinfo,"",@"SHT_NOTE"
	.sectionflags	@"SHF_NOTE_NV_TKINFO"
	.tkinfo
        /*0018*/ 	.word	0x00000002
        /*0030*/ 	.string	""
        /*0030*/ 	.string	"ptxas"
        /*0030*/ 	.string	"Cuda compilation tools, release 13.0, V13.0.88"
        /*0030*/ 	.string	"Build cuda_13.0.r13.0/compiler.36424714_0"
        /*0030*/ 	.string	"-arch sm_100 -m 64 "



//--------------------- .note.nv.cuinfo           --------------------------
	.section	.note.nv.cuinfo,"",@"SHT_NOTE"
	.sectionflags	@"SHF_NOTE_NV_CUINFO"
        /*0018*/ 	.short	0x0002
        /*001a*/ 	.short	0x0064
        /*001c*/ 	.short	0x0082
	.zero		2


//--------------------- .nv.info                  --------------------------
	.section	.nv.info,"",@"SHT_CUDA_INFO"
	.align	4


	//----- nvinfo : EIATTR_REGCOUNT
	.align		4
        /*0000*/ 	.byte	0x04, 0x2f
        /*0002*/ 	.short	(.L_1 - .L_0)
	.align		4
.L_0:
        /*0004*/ 	.word	index@(_Z14ge_fill_kernelPffi)
        /*0008*/ 	.word	0x0000000a


	//----- nvinfo : EIATTR_FRAME_SIZE
	.align		4
.L_1:
        /*000c*/ 	.byte	0x04, 0x11
        /*000e*/ 	.short	(.L_3 - .L_2)
	.align		4
.L_2:
        /*0010*/ 	.word	index@(_Z14ge_fill_kernelPffi)
        /*0014*/ 	.word	0x00000000


	//----- nvinfo : EIATTR_MIN_STACK_SIZE
	.align		4
.L_3:
        /*0018*/ 	.byte	0x04, 0x12
        /*001a*/ 	.short	(.L_5 - .L_4)
	.align		4
.L_4:
        /*001c*/ 	.word	index@(_Z14ge_fill_kernelPffi)
        /*0020*/ 	.word	0x00000000
.L_5:


//--------------------- .nv.compat                --------------------------
	.section	.nv.compat,"",@"SHT_CUDA_COMPAT_INFO"
	.align	4
        /*0000*/ 	.byte	0x02, 0x09, 0x00, 0x00, 0x02, 0x02, 0x01, 0x00, 0x02, 0x05, 0x05, 0x00, 0x03, 0x07, 0x01, 0x01
        /*0010*/ 	.byte	0x02, 0x03, 0x00, 0x00, 0x02, 0x06, 0x01, 0x00, 0x04, 0x0b, 0x08, 0x00, 0x09, 0x00, 0x00, 0x00
        /*0020*/ 	.byte	0x00, 0x00, 0x00, 0x00


//--------------------- .nv.info._Z14ge_fill_kernelPffi --------------------------
	.section	.nv.info._Z14ge_fill_kernelPffi,"",@"SHT_CUDA_INFO"
	.sectionflags	@""
	.align	4


	//----- nvinfo : EIATTR_CUDA_API_VERSION
	.align		4
        /*0000*/ 	.byte	0x04, 0x37
        /*0002*/ 	.short	(.L_7 - .L_6)
.L_6:
        /*0004*/ 	.word	0x00000082


	//----- nvinfo : EIATTR_KPARAM_INFO
	.align		4
.L_7:
        /*0008*/ 	.byte	0x04, 0x17
        /*000a*/ 	.short	(.L_9 - .L_8)
.L_8:
        /*000c*/ 	.word	0x00000000
        /*0010*/ 	.short	0x0002
        /*0012*/ 	.short	0x000c
        /*0014*/ 	.byte	0x00, 0xf0, 0x11, 0x00


	//----- nvinfo : EIATTR_KPARAM_INFO
	.align		4
.L_9:
        /*0018*/ 	.byte	0x04, 0x17
        /*001a*/ 	.short	(.L_11 - .L_10)
.L_10:
        /*001c*/ 	.word	0x00000000
        /*0020*/ 	.short	0x0001
        /*0022*/ 	.short	0x0008
        /*0024*/ 	.byte	0x00, 0xf0, 0x11, 0x00


	//----- nvinfo : EIATTR_KPARAM_INFO
	.align		4
.L_11:
        /*0028*/ 	.byte	0x04, 0x17
        /*002a*/ 	.short	(.L_13 - .L_12)
.L_12:
        /*002c*/ 	.word	0x00000000
        /*0030*/ 	.short	0x0000
        /*0032*/ 	.short	0x0000
        /*0034*/ 	.byte	0x00, 0xf5, 0x21, 0x00


	//----- nvinfo : EIATTR_SPARSE_MMA_MASK
	.align		4
.L_13:
        /*0038*/ 	.byte	0x03, 0x50
        /*003a*/ 	.short	0x0000


	//----- nvinfo : EIATTR_MAXREG_COUNT
	.align		4
        /*003c*/ 	.byte	0x03, 0x1b
        /*003e*/ 	.short	0x00ff


	//----- nvinfo : EIATTR_MERCURY_ISA_VERSION
	.align		4
        /*0040*/ 	.byte	0x03, 0x5f
        /*0042*/ 	.short	0x0101


	//----- nvinfo : EIATTR_VRC_CTA_INIT_COUNT
	.align		4
        /*0044*/ 	.byte	0x02, 0x4a
	.zero		1
	.zero		1


	//----- nvinfo : EIATTR_EXIT_INSTR_OFFSETS
	.align		4
        /*0048*/ 	.byte	0x04, 0x1c
        /*004a*/ 	.short	(.L_15 - .L_14)


	//   ....[0]....
.L_14:
        /*004c*/ 	.word	0x00000070


	//   ....[1]....
        /*0050*/ 	.word	0x000000d0


	//----- nvinfo : EIATTR_CBANK_PARAM_SIZE
	.align		4
.L_15:
        /*0054*/ 	.byte	0x03, 0x19
        /*0056*/ 	.short	0x0010


	//----- nvinfo : EIATTR_PARAM_CBANK
	.align		4
        /*0058*/ 	.byte	0x04, 0x0a
        /*005a*/ 	.short	(.L_17 - .L_16)
	.align		4
.L_16:
        /*005c*/ 	.word	index@(.nv.constant0._Z14ge_fill_kernelPffi)
        /*0060*/ 	.short	0x0380
        /*0062*/ 	.short	0x0010


	//----- nvinfo : EIATTR_SW_WAR
	.align		4
.L_17:
        /*0064*/ 	.byte	0x04, 0x36
        /*0066*/ 	.short	(.L_19 - .L_18)
.L_18:
        /*0068*/ 	.word	0x00000008
.L_19:


//--------------------- .nv.callgraph             --------------------------
	.section	.nv.callgraph,"",@"SHT_CUDA_CALLGRAPH"
	.align	4
	.sectionentsize	8
	.align		4
        /*0000*/ 	.word	0x00000000
	.align		4
        /*0004*/ 	.word	0xffffffff
	.align		4
        /*0008*/ 	.word	0x00000000
	.align		4
        /*000c*/ 	.word	0xfffffffe
	.align		4
        /*0010*/ 	.word	0x00000000
	.align		4
        /*0014*/ 	.word	0xfffffffd
	.align		4
        /*0018*/ 	.word	0x00000000
	.align		4
        /*001c*/ 	.word	0xfffffffc


//--------------------- .text._Z14ge_fill_kernelPffi --------------------------
	.section	.text._Z14ge_fill_kernelPffi,"ax",@progbits
	.align	128
        .global         _Z14ge_fill_kernelPffi
        .type           _Z14ge_fill_kernelPffi,@function
        .size           _Z14ge_fill_kernelPffi,(.L_x_1 - _Z14ge_fill_kernelPffi)
        .other          _Z14ge_fill_kernelPffi,@"STO_CUDA_ENTRY STV_DEFAULT"
_Z14ge_fill_kernelPffi:
.text._Z14ge_fill_kernelPffi:
[----:B------:R-:W-:Y:S01]  /*0000*/  LDC R1, c[0x0][0x37c] ;  /* 0x0000df00ff017b82 */ /* 0x000fe20000000800 */
[----:B------:R-:W0:Y:S07]  /*0010*/  S2R R0, SR_TID.X ;  /* 0x0000000000007919 */ /* 0x000e2e0000002100 */
[----:B------:R-:W0:Y:S01]  /*0020*/  S2UR UR4, SR_CTAID.X ;  /* 0x00000000000479c3 */ /* 0x000e220000002500 */
[----:B------:R-:W1:Y:S07]  /*0030*/  LDCU UR5, c[0x0][0x38c] ;  /* 0x00007180ff0577ac */ /* 0x000e6e0008000800 */
[----:B------:R-:W0:Y:S02]  /*0040*/  LDC R5, c[0x0][0x360] ;  /* 0x0000d800ff057b82 */ /* 0x000e240000000800 */
[----:B0-----:R-:W-:-:S05]  /*0050*/  IMAD R5, R5, UR4, R0 ;  /* 0x0000000405057c24 */ /* 0x001fca000f8e0200 */
[----:B-1----:R-:W-:-:S13]  /*0060*/  ISETP.GE.AND P0, PT, R5, UR5, PT ;  /* 0x0000000505007c0c */ /* 0x002fda000bf06270 */
[----:B------:R-:W-:Y:S05]  /*0070*/  @P0 EXIT ;  /* 0x000000000000094d */ /* 0x000fea0003800000 */
[----:B------:R-:W0:Y:S01]  /*0080*/  LDC.64 R2, c[0x0][0x380] ;  /* 0x0000e000ff027b82 */ /* 0x000e220000000a00 */
[----:B------:R-:W1:Y:S07]  /*0090*/  LDCU.64 UR4, c[0x0][0x358] ;  /* 0x00006b00ff0477ac */ /* 0x000e6e0008000a00 */
[----:B------:R-:W1:Y:S01]  /*00a0*/  LDC R7, c[0x0][0x388] ;  /* 0x0000e200ff077b82 */ /* 0x000e620000000800 */
[----:B0-----:R-:W-:-:S05]  /*00b0*/  IMAD.WIDE R2, R5, 0x4, R2 ;  /* 0x0000000405027825 */ /* 0x001fca00078e0202 */
[----:B-1----:R-:W-:Y:S01]  /*00c0*/  STG.E desc[UR4][R2.64], R7 ;  /* 0x0000000702007986 */ /* 0x002fe2000c101904 */
[----:B------:R-:W-:Y:S05]  /*00d0*/  EXIT ;  /* 0x000000000000794d */ /* 0x000fea0003800000 */
.L_x_0:
[----:B------:R-:W-:-:S00]  /*00e0*/  BRA `(.L_x_0) ;  /* 0xfffffffc00fc7947 */ /* 0x000fc0000383ffff */
[----:B------:R-:W-:-:S00]  /*00f0*/  NOP ;  /* 0x0000000000007918 */ /* 0x000fc00000000000 */
        /* <DEDUP_REMOVED lines=8> */
.L_x_1:


//--------------------- .nv.shared.reserved.0     --------------------------
	.section	.nv.shared.reserved.0,"aw",@nobits
	.weak		__nv_reservedSMEM_offset_0_alias
	.size		__nv_reservedSMEM_offset_0_alias, 0, 64
	.other		__nv_reservedSMEM_offset_0_alias,@"STO_CUDA_RESERVED_SHARED STV_DEFAULT"
__nv_reservedSMEM_offset_0_alias:
	.zero		0
	.zero		64


//--------------------- .nv.constant0._Z14ge_fill_kernelPffi --------------------------
	.section	.nv.constant0._Z14ge_fill_kernelPffi,"a",@progbits
	.sectionflags	@""
	.align	4
.nv.constant0._Z14ge_fill_kernelPffi:
	.zero		912


//--------------------- SYMBOLS --------------------------

	.type		.nv.reservedSmem.offset0,@object
	.size		.nv.reservedSmem.offset0,0x4
